//
// Generated by NVIDIA NVVM Compiler
//
// Compiler Build ID: CL-36424714
// Cuda compilation tools, release 13.0, V13.0.88
// Based on NVVM 20.0.0
//

.version 9.0
.target sm_100
.address_size 64

	// .globl	_Z3addPiS_i

.visible .entry _Z3addPiS_i(
	.param .u64 .ptr .align 1 _Z3addPiS_i_param_0,
	.param .u64 .ptr .align 1 _Z3addPiS_i_param_1,
	.param .u32 _Z3addPiS_i_param_2
)
{
	.reg .pred 	%p<23>;
	.reg .b32 	%r<31>;
	.reg .b32 	%f<73>;
	.reg .b64 	%rd<8>;

	ld.param.u64 	%rd4, [_Z3addPiS_i_param_0];
	ld.param.u64 	%rd5, [_Z3addPiS_i_param_1];
	ld.param.u32 	%r10, [_Z3addPiS_i_param_2];
	mov.u32 	%r11, %ctaid.x;
	mov.u32 	%r12, %ntid.x;
	mov.u32 	%r13, %tid.x;
	mad.lo.s32 	%r1, %r11, %r12, %r13;
	setp.lt.s32 	%p1, %r10, 1;
	@%p1 bra 	$L__BB0_11;
	mul.lo.s32 	%r29, %r10, %r1;
	add.s32 	%r3, %r1, 1;
	cvt.rn.f32.s32 	%f1, %r3;
	mul.f32 	%f11, %f1, 0f3F000000;
	cvt.rzi.f32.f32 	%f12, %f11;
	add.f32 	%f13, %f12, %f12;
	sub.f32 	%f14, %f1, %f13;
	abs.f32 	%f2, %f14;
	abs.f32 	%f3, %f1;
	neg.s32 	%r30, %r10;
	cvta.to.global.u64 	%rd1, %rd4;
	cvta.to.global.u64 	%rd2, %rd5;
$L__BB0_2:
	setp.eq.s32 	%p2, %r3, 0;
	mul.wide.s32 	%rd3, %r29, 4;
	add.s64 	%rd6, %rd1, %rd3;
	ld.global.u32 	%r7, [%rd6];
	cvt.rn.f32.s32 	%f4, %r7;
	abs.f32 	%f5, %f4;
	setp.lt.f32 	%p3, %f5, 0f00800000;
	mul.f32 	%f16, %f5, 0f4B800000;
	selp.f32 	%f17, %f16, %f5, %p3;
	selp.f32 	%f18, 0fC1C00000, 0f00000000, %p3;
	mov.b32 	%r14, %f17;
	add.s32 	%r15, %r14, -1060439283;
	and.b32  	%r16, %r15, -8388608;
	sub.s32 	%r17, %r14, %r16;
	mov.b32 	%f19, %r17;
	cvt.rn.f32.s32 	%f20, %r16;
	fma.rn.f32 	%f21, %f20, 0f34000000, %f18;
	add.f32 	%f22, %f19, 0fBF800000;
	add.f32 	%f23, %f19, 0f3F800000;
	rcp.approx.ftz.f32 	%f24, %f23;
	add.f32 	%f25, %f22, %f22;
	mul.f32 	%f26, %f25, %f24;
	mul.f32 	%f27, %f26, %f26;
	sub.f32 	%f28, %f22, %f26;
	add.f32 	%f29, %f28, %f28;
	neg.f32 	%f30, %f26;
	fma.rn.f32 	%f31, %f30, %f22, %f29;
	mul.rn.f32 	%f32, %f24, %f31;
	fma.rn.f32 	%f33, %f27, 0f3A2C32E4, 0f3B52E7DB;
	fma.rn.f32 	%f34, %f33, %f27, 0f3C93BB73;
	fma.rn.f32 	%f35, %f34, %f27, 0f3DF6384F;
	mul.rn.f32 	%f36, %f35, %f27;
	fma.rn.f32 	%f37, %f26, 0f3FB8AA3B, %f21;
	sub.f32 	%f38, %f21, %f37;
	fma.rn.f32 	%f39, %f26, 0f3FB8AA3B, %f38;
	fma.rn.f32 	%f40, %f32, 0f3FB8AA3B, %f39;
	fma.rn.f32 	%f41, %f26, 0f32A55E34, %f40;
	mul.f32 	%f42, %f36, 0f40400000;
	fma.rn.f32 	%f43, %f42, %f32, %f41;
	fma.rn.f32 	%f44, %f36, %f26, %f43;
	add.rn.f32 	%f45, %f37, %f44;
	neg.f32 	%f46, %f37;
	add.rn.f32 	%f47, %f45, %f46;
	neg.f32 	%f48, %f47;
	add.rn.f32 	%f49, %f44, %f48;
	mul.rn.f32 	%f50, %f45, %f1;
	neg.f32 	%f51, %f50;
	fma.rn.f32 	%f52, %f45, %f1, %f51;
	fma.rn.f32 	%f53, %f49, %f1, %f52;
	cvt.rni.f32.f32 	%f54, %f50;
	sub.f32 	%f55, %f50, %f54;
	add.f32 	%f56, %f55, %f53;
	fma.rn.f32 	%f57, %f56, 0f391FCB8E, 0f3AAF85ED;
	fma.rn.f32 	%f58, %f57, %f56, 0f3C1D9856;
	fma.rn.f32 	%f59, %f58, %f56, 0f3D6357BB;
	fma.rn.f32 	%f60, %f59, %f56, 0f3E75FDEC;
	fma.rn.f32 	%f61, %f60, %f56, 0f3F317218;
	fma.rn.f32 	%f62, %f61, %f56, 0f3F800000;
	cvt.rzi.s32.f32 	%r18, %f54;
	setp.gt.f32 	%p4, %f54, 0f00000000;
	selp.b32 	%r19, 0, -2097152000, %p4;
	add.s32 	%r20, %r19, 2130706432;
	mov.b32 	%f63, %r20;
	mul.f32 	%f64, %f62, %f63;
	shl.b32 	%r21, %r18, 23;
	sub.s32 	%r22, %r21, %r19;
	mov.b32 	%f65, %r22;
	mul.f32 	%f66, %f64, %f65;
	abs.f32 	%f67, %f50;
	setp.gt.f32 	%p5, %f67, 0f43180000;
	setp.lt.f32 	%p6, %f50, 0f00000000;
	selp.f32 	%f68, 0f00000000, 0f7F800000, %p6;
	selp.f32 	%f6, %f68, %f66, %p5;
	setp.eq.s32 	%p7, %r7, 1;
	or.pred  	%p8, %p7, %p2;
	mov.f32 	%f72, 0f3F800000;
	@%p8 bra 	$L__BB0_10;
	setp.num.f32 	%p9, %f3, %f3;
	setp.num.f32 	%p10, %f5, %f5;
	and.pred  	%p11, %p10, %p9;
	@%p11 bra 	$L__BB0_5;
	add.rn.f32 	%f72, %f4, %f1;
	bra.uni 	$L__BB0_10;
$L__BB0_5:
	setp.ne.s32 	%p12, %r7, 0;
	setp.neu.f32 	%p13, %f5, 0f7F800000;
	and.pred  	%p14, %p12, %p13;
	@%p14 bra 	$L__BB0_7;
	setp.lt.s32 	%p20, %r1, -1;
	setp.neu.f32 	%p21, %f2, 0f3F800000;
	add.f32 	%f71, %f4, %f4;
	mov.b32 	%r23, %f71;
	xor.b32  	%r24, %r23, 2139095040;
	selp.b32 	%r25, %r24, %r23, %p20;
	and.b32  	%r26, %r25, 2147483647;
	selp.b32 	%r27, %r26, %r25, %p21;
	mov.b32 	%f72, %r27;
	bra.uni 	$L__BB0_10;
$L__BB0_7:
	setp.eq.f32 	%p15, %f3, 0f7F800000;
	setp.eq.s32 	%p16, %r7, -1;
	and.pred  	%p17, %p16, %p15;
	@%p17 bra 	$L__BB0_10;
	setp.gt.s32 	%p18, %r7, -1;
	mov.f32 	%f72, %f6;
	@%p18 bra 	$L__BB0_10;
	setp.neu.f32 	%p19, %f2, 0f3F800000;
	neg.f32 	%f70, %f6;
	selp.f32 	%f72, %f6, %f70, %p19;
$L__BB0_10:
	cvt.rzi.s32.f32 	%r28, %f72;
	add.s64 	%rd7, %rd2, %rd3;
	st.global.u32 	[%rd7], %r28;
	add.s32 	%r30, %r30, 1;
	setp.ne.s32 	%p22, %r30, 0;
	add.s32 	%r29, %r29, 1;
	@%p22 bra 	$L__BB0_2;
$L__BB0_11:
	ret;

}


// ===== COMPILED SASS (sm_100) =====

	.target	sm_100

	.elftype	@"ET_EXEC"


//--------------------- .note.nv.tkinfo           --------------------------
	.section	.note.nv.tkinfo,"",@"SHT_NOTE"
	.sectionflags	@"SHF_NOTE_NV_TKINFO"
	.tkinfo
        /*0018*/ 	.word	0x00000002
        /*0030*/ 	.string	""
        /*0030*/ 	.string	"ptxas"
        /*0030*/ 	.string	"Cuda compilation tools, release 13.0, V13.0.88"
        /*0030*/ 	.string	"Build cuda_13.0.r13.0/compiler.36424714_0"
        /*0030*/ 	.string	"-arch sm_100 -m 64 "



//--------------------- .note.nv.cuinfo           --------------------------
	.section	.note.nv.cuinfo,"",@"SHT_NOTE"
	.sectionflags	@"SHF_NOTE_NV_CUINFO"
        /*0018*/ 	.short	0x0002
        /*001a*/ 	.short	0x0064
        /*001c*/ 	.short	0x0082
	.zero		2


//--------------------- .nv.info                  --------------------------
	.section	.nv.info,"",@"SHT_CUDA_INFO"
	.align	4


	//----- nvinfo : EIATTR_REGCOUNT
	.align		4
        /*0000*/ 	.byte	0x04, 0x2f
        /*0002*/ 	.short	(.L_1 - .L_0)
	.align		4
.L_0:
        /*0004*/ 	.word	index@(_Z3addPiS_i)
        /*0008*/ 	.word	0x00000017


	//----- nvinfo : EIATTR_FRAME_SIZE
	.align		4
.L_1:
        /*000c*/ 	.byte	0x04, 0x11
        /*000e*/ 	.short	(.L_3 - .L_2)
	.align		4
.L_2:
        /*0010*/ 	.word	index@(_Z3addPiS_i)
        /*0014*/ 	.word	0x00000000


	//----- nvinfo : EIATTR_MIN_STACK_SIZE
	.align		4
.L_3:
        /*0018*/ 	.byte	0x04, 0x12
        /*001a*/ 	.short	(.L_5 - .L_4)
	.align		4
.L_4:
        /*001c*/ 	.word	index@(_Z3addPiS_i)
        /*0020*/ 	.word	0x00000000
.L_5:


//--------------------- .nv.compat                --------------------------
	.section	.nv.compat,"",@"SHT_CUDA_COMPAT_INFO"
	.align	4
        /*0000*/ 	.byte	0x02, 0x09, 0x00, 0x00, 0x02, 0x02, 0x01, 0x00, 0x02, 0x05, 0x05, 0x00, 0x03, 0x07, 0x01, 0x01
        /*0010*/ 	.byte	0x02, 0x03, 0x00, 0x00, 0x02, 0x06, 0x01, 0x00, 0x04, 0x0b, 0x08, 0x00, 0x01, 0x00, 0x00, 0x00
        /*0020*/ 	.byte	0x00, 0x00, 0x00, 0x00


//--------------------- .nv.info._Z3addPiS_i      --------------------------
	.section	.nv.info._Z3addPiS_i,"",@"SHT_CUDA_INFO"
	.sectionflags	@""
	.align	4


	//----- nvinfo : EIATTR_CUDA_API_VERSION
	.align		4
        /*0000*/ 	.byte	0x04, 0x37
        /*0002*/ 	.short	(.L_7 - .L_6)
.L_6:
        /*0004*/ 	.word	0x00000082


	//----- nvinfo : EIATTR_KPARAM_INFO
	.align		4
.L_7:
        /*0008*/ 	.byte	0x04, 0x17
        /*000a*/ 	.short	(.L_9 - .L_8)
.L_8:
        /*000c*/ 	.word	0x00000000
        /*0010*/ 	.short	0x0002
        /*0012*/ 	.short	0x0010
        /*0014*/ 	.byte	0x00, 0xf0, 0x11, 0x00


	//----- nvinfo : EIATTR_KPARAM_INFO
	.align		4
.L_9:
        /*0018*/ 	.byte	0x04, 0x17
        /*001a*/ 	.short	(.L_11 - .L_10)
.L_10:
        /*001c*/ 	.word	0x00000000
        /*0020*/ 	.short	0x0001
        /*0022*/ 	.short	0x0008
        /*0024*/ 	.byte	0x00, 0xf5, 0x21, 0x00


	//----- nvinfo : EIATTR_KPARAM_INFO
	.align		4
.L_11:
        /*0028*/ 	.byte	0x04, 0x17
        /*002a*/ 	.short	(.L_13 - .L_12)
.L_12:
        /*002c*/ 	.word	0x00000000
        /*0030*/ 	.short	0x0000
        /*0032*/ 	.short	0x0000
        /*0034*/ 	.byte	0x00, 0xf5, 0x21, 0x00


	//----- nvinfo : EIATTR_SPARSE_MMA_MASK
	.align		4
.L_13:
        /*0038*/ 	.byte	0x03, 0x50
        /*003a*/ 	.short	0x0000


	//----- nvinfo : EIATTR_MAXREG_COUNT
	.align		4
        /*003c*/ 	.byte	0x03, 0x1b
        /*003e*/ 	.short	0x00ff


	//----- nvinfo : EIATTR_MERCURY_ISA_VERSION
	.align		4
        /*0040*/ 	.byte	0x03, 0x5f
        /*0042*/ 	.short	0x0101


	//----- nvinfo : EIATTR_VRC_CTA_INIT_COUNT
	.align		4
        /*0044*/ 	.byte	0x02, 0x4a
	.zero		1
	.zero		1


	//----- nvinfo : EIATTR_EXIT_INSTR_OFFSETS
	.align		4
        /*0048*/ 	.byte	0x04, 0x1c
        /*004a*/ 	.short	(.L_15 - .L_14)


	//   ....[0]....
.L_14:
        /*004c*/ 	.word	0x00000070


	//   ....[1]....
        /*0050*/ 	.word	0x00000710


	//----- nvinfo : EIATTR_CRS_STACK_SIZE
	.align		4
.L_15:
        /*0054*/ 	.byte	0x04, 0x1e
        /*0056*/ 	.short	(.L_17 - .L_16)
.L_16:
        /*0058*/ 	.word	0x00000000


	//----- nvinfo : EIATTR_CBANK_PARAM_SIZE
	.align		4
.L_17:
        /*005c*/ 	.byte	0x03, 0x19
        /*005e*/ 	.short	0x0014


	//----- nvinfo : EIATTR_PARAM_CBANK
	.align		4
        /*0060*/ 	.byte	0x04, 0x0a
        /*0062*/ 	.short	(.L_19 - .L_18)
	.align		4
.L_18:
        /*0064*/ 	.word	index@(.nv.constant0._Z3addPiS_i)
        /*0068*/ 	.short	0x0380
        /*006a*/ 	.short	0x0014


	//----- nvinfo : EIATTR_SW_WAR
	.align		4
.L_19:
        /*006c*/ 	.byte	0x04, 0x36
        /*006e*/ 	.short	(.L_21 - .L_20)
.L_20:
        /*0070*/ 	.word	0x00000008
.L_21:


//--------------------- .nv.callgraph             --------------------------
	.section	.nv.callgraph,"",@"SHT_CUDA_CALLGRAPH"
	.align	4
	.sectionentsize	8
	.align		4
        /*0000*/ 	.word	0x00000000
	.align		4
        /*0004*/ 	.word	0xffffffff
	.align		4
        /*0008*/ 	.word	0x00000000
	.align		4
        /*000c*/ 	.word	0xfffffffe
	.align		4
        /*0010*/ 	.word	0x00000000
	.align		4
        /*0014*/ 	.word	0xfffffffd
	.align		4
        /*0018*/ 	.word	0x00000000
	.align		4
        /*001c*/ 	.word	0xfffffffc


//--------------------- .text._Z3addPiS_i         --------------------------
	.section	.text._Z3addPiS_i,"ax",@progbits
	.align	128
        .global         _Z3addPiS_i
        .type           _Z3addPiS_i,@function
        .size           _Z3addPiS_i,(.L_x_4 - _Z3addPiS_i)
        .other          _Z3addPiS_i,@"STO_CUDA_ENTRY STV_DEFAULT"
_Z3addPiS_i:
.text._Z3addPiS_i:
[----:B------:R-:W-:Y:S08]  /*0000*/  LDC R1, c[0x0][0x37c] ;  /* 0x0000df00ff017b82 */ /* 0x000ff00000000800 */
[----:B------:R-:W0:Y:S01]  /*0010*/  LDC R11, c[0x0][0x390] ;  /* 0x0000e400ff0b7b82 */ /* 0x000e220000000800 */
[----:B------:R-:W1:Y:S07]  /*0020*/  S2R R3, SR_TID.X ;  /* 0x0000000000037919 */ /* 0x000e6e0000002100 */
[----:B------:R-:W1:Y:S08]  /*0030*/  S2UR UR4, SR_CTAID.X ;  /* 0x00000000000479c3 */ /* 0x000e700000002500 */
[----:B------:R-:W1:Y:S01]  /*0040*/  LDC R0, c[0x0][0x360] ;  /* 0x0000d800ff007b82 */ /* 0x000e620000000800 */
[----:B0-----:R-:W-:Y:S01]  /*0050*/  ISETP.GE.AND P0, PT, R11, 0x1, PT ;  /* 0x000000010b00780c */ /* 0x001fe20003f06270 */
[----:B-1----:R-:W-:-:S12]  /*0060*/  IMAD R0, R0, UR4, R3 ;  /* 0x0000000400007c24 */ /* 0x002fd8000f8e0203 */
[----:B------:R-:W-:Y:S05]  /*0070*/  @!P0 EXIT ;  /* 0x000000000000894d */ /* 0x000fea0003800000 */
[C---:B------:R-:W-:Y:S01]  /*0080*/  IADD3 R16, PT, PT, R0.reuse, 0x1, RZ ;  /* 0x0000000100107810 */ /* 0x040fe20007ffe0ff */
[----:B------:R-:W0:Y:S01]  /*0090*/  LDC.64 R2, c[0x0][0x380] ;  /* 0x0000e000ff027b82 */ /* 0x000e220000000a00 */
[----:B------:R-:W-:Y:S01]  /*00a0*/  IMAD R7, R0, R11, RZ ;  /* 0x0000000b00077224 */ /* 0x000fe200078e02ff */
[----:B------:R-:W-:Y:S01]  /*00b0*/  IADD3 R8, PT, PT, -R11, RZ, RZ ;  /* 0x000000ff0b087210 */ /* 0x000fe20007ffe1ff */
[----:B------:R-:W1:Y:S01]  /*00c0*/  LDCU.64 UR4, c[0x0][0x358] ;  /* 0x00006b00ff0477ac */ /* 0x000e620008000a00 */
[----:B------:R-:W-:-:S04]  /*00d0*/  I2FP.F32.S32 R6, R16 ;  /* 0x0000001000067245 */ /* 0x000fc80000201400 */
[----:B------:R-:W2:Y:S01]  /*00e0*/  LDC.64 R4, c[0x0][0x388] ;  /* 0x0000e200ff047b82 */ /* 0x000ea20000000a00 */
[----:B------:R-:W-:-:S06]  /*00f0*/  FMUL R10, R6, 0.5 ;  /* 0x3f000000060a7820 */ /* 0x000fcc0000400000 */
[----:B------:R-:W3:Y:S02]  /*0100*/  FRND.TRUNC R10, R10 ;  /* 0x0000000a000a7307 */ /* 0x000ee4000020d000 */
[----:B---3--:R-:W-:-:S04]  /*0110*/  FADD R9, R10, R10 ;  /* 0x0000000a0a097221 */ /* 0x008fc80000000000 */
[----:B-1----:R-:W-:-:S07]  /*0120*/  FADD R9, R6, -R9 ;  /* 0x8000000906097221 */ /* 0x002fce0000000000 */
.L_x_2:
[----:B0-----:R-:W-:-:S05]  /*0130*/  IMAD.WIDE R14, R7, 0x4, R2 ;  /* 0x00000004070e7825 */ /* 0x001fca00078e0202 */
[----:B-1----:R-:W3:Y:S01]  /*0140*/  LDG.E R10, desc[UR4][R14.64] ;  /* 0x000000040e0a7981 */ /* 0x002ee2000c1e1900 */
[----:B------:R-:W-:Y:S01]  /*0150*/  HFMA2 R20, -RZ, RZ, 0.771484375, 0.21533203125 ;  /* 0x3a2c32e4ff147431 */ /* 0x000fe200000001ff */
[----:B------:R-:W-:Y:S01]  /*0160*/  IADD3 R8, PT, PT, R8, 0x1, RZ ;  /* 0x0000000108087810 */ /* 0x000fe20007ffe0ff */
[----:B------:R-:W-:Y:S03]  /*0170*/  BSSY.RECONVERGENT B0, `(.L_x_0) ;  /* 0x0000054000007945 */ /* 0x000fe60003800200 */
[----:B------:R-:W-:Y:S02]  /*0180*/  ISETP.NE.AND P1, PT, R8, RZ, PT ;  /* 0x000000ff0800720c */ /* 0x000fe40003f25270 */
[----:B---3--:R-:W-:-:S04]  /*0190*/  I2FP.F32.S32 R11, R10 ;  /* 0x0000000a000b7245 */ /* 0x008fc80000201400 */
[C---:B------:R-:W-:Y:S01]  /*01a0*/  FSETP.GEU.AND P0, PT, |R11|.reuse, 1.175494350822287508e-38, PT ;  /* 0x008000000b00780b */ /* 0x040fe20003f0e200 */
[----:B------:R-:W-:-:S03]  /*01b0*/  FMUL R12, |R11|, 16777216 ;  /* 0x4b8000000b0c7820 */ /* 0x000fc60000400200 */
[----:B------:R-:W-:Y:S02]  /*01c0*/  FSEL R14, RZ, -24, P0 ;  /* 0xc1c00000ff0e7808 */ /* 0x000fe40000000000 */
[----:B------:R-:W-:-:S04]  /*01d0*/  FSEL R12, R12, |R11|, !P0 ;  /* 0x4000000b0c0c7208 */ /* 0x000fc80004000000 */
[----:B------:R-:W-:-:S04]  /*01e0*/  IADD3 R13, PT, PT, R12, -0x3f3504f3, RZ ;  /* 0xc0cafb0d0c0d7810 */ /* 0x000fc80007ffe0ff */
[----:B------:R-:W-:-:S04]  /*01f0*/  LOP3.LUT R17, R13, 0xff800000, RZ, 0xc0, !PT ;  /* 0xff8000000d117812 */ /* 0x000fc800078ec0ff */
[-C--:B------:R-:W-:Y:S02]  /*0200*/  IADD3 R12, PT, PT, R12, -R17.reuse, RZ ;  /* 0x800000110c0c7210 */ /* 0x080fe40007ffe0ff */
[----:B------:R-:W-:-:S03]  /*0210*/  I2FP.F32.S32 R17, R17 ;  /* 0x0000001100117245 */ /* 0x000fc60000201400 */
[C---:B------:R-:W-:Y:S01]  /*0220*/  FADD R13, R12.reuse, 1 ;  /* 0x3f8000000c0d7421 */ /* 0x040fe20000000000 */
[----:B------:R-:W-:Y:S01]  /*0230*/  FADD R19, R12, -1 ;  /* 0xbf8000000c137421 */ /* 0x000fe20000000000 */
[----:B------:R-:W-:-:S03]  /*0240*/  FFMA R17, R17, 1.1920928955078125e-07, R14 ;  /* 0x3400000011117823 */ /* 0x000fc6000000000e */
[----:B------:R-:W-:Y:S01]  /*0250*/  FADD R12, R19, R19 ;  /* 0x00000013130c7221 */ /* 0x000fe20000000000 */
[----:B------:R-:W0:Y:S03]  /*0260*/  MUFU.RCP R13, R13 ;  /* 0x0000000d000d7308 */ /* 0x000e260000001000 */
[----:B0-----:R-:W-:-:S04]  /*0270*/  FMUL R12, R13, R12 ;  /* 0x0000000c0d0c7220 */ /* 0x001fc80000400000 */
[----:B------:R-:W-:Y:S01]  /*0280*/  FADD R18, R19, -R12 ;  /* 0x8000000c13127221 */ /* 0x000fe20000000000 */
[C---:B------:R-:W-:Y:S01]  /*0290*/  FMUL R15, R12.reuse, R12 ;  /* 0x0000000c0c0f7220 */ /* 0x040fe20000400000 */
[----:B------:R-:W-:Y:S02]  /*02a0*/  FFMA R14, R12, 1.4426950216293334961, R17 ;  /* 0x3fb8aa3b0c0e7823 */ /* 0x000fe40000000011 */
[----:B------:R-:W-:Y:S01]  /*02b0*/  FADD R18, R18, R18 ;  /* 0x0000001212127221 */ /* 0x000fe20000000000 */
[----:B------:R-:W-:Y:S01]  /*02c0*/  FFMA R20, R15, R20, 0.0032181653659790754318 ;  /* 0x3b52e7db0f147423 */ /* 0x000fe20000000014 */
[----:B------:R-:W-:Y:S02]  /*02d0*/  FADD R17, R17, -R14 ;  /* 0x8000000e11117221 */ /* 0x000fe40000000000 */
[----:B------:R-:W-:Y:S01]  /*02e0*/  FFMA R18, R19, -R12, R18 ;  /* 0x8000000c13127223 */ /* 0x000fe20000000012 */
[----:B------:R-:W-:Y:S01]  /*02f0*/  FFMA R20, R15, R20, 0.018033718690276145935 ;  /* 0x3c93bb730f147423 */ /* 0x000fe20000000014 */
[----:B------:R-:W-:-:S02]  /*0300*/  FFMA R17, R12, 1.4426950216293334961, R17 ;  /* 0x3fb8aa3b0c117823 */ /* 0x000fc40000000011 */
[----:B------:R-:W-:Y:S01]  /*0310*/  FMUL R18, R13, R18 ;  /* 0x000000120d127220 */ /* 0x000fe20000400000 */
[----:B------:R-:W-:-:S03]  /*0320*/  FFMA R20, R15, R20, 0.12022458761930465698 ;  /* 0x3df6384f0f147423 */ /* 0x000fc60000000014 */
[----:B------:R-:W-:Y:S01]  /*0330*/  FFMA R17, R18, 1.4426950216293334961, R17 ;  /* 0x3fb8aa3b12117823 */ /* 0x000fe20000000011 */
[----:B------:R-:W-:-:S03]  /*0340*/  FMUL R15, R15, R20 ;  /* 0x000000140f0f7220 */ /* 0x000fc60000400000 */
[----:B------:R-:W-:Y:S01]  /*0350*/  FFMA R17, R12, 1.9251366722983220825e-08, R17 ;  /* 0x32a55e340c117823 */ /* 0x000fe20000000011 */
[----:B------:R-:W-:-:S04]  /*0360*/  FMUL R13, R15, 3 ;  /* 0x404000000f0d7820 */ /* 0x000fc80000400000 */
[----:B------:R-:W-:-:S04]  /*0370*/  FFMA R18, R18, R13, R17 ;  /* 0x0000000d12127223 */ /* 0x000fc80000000011 */
[----:B------:R-:W-:-:S04]  /*0380*/  FFMA R15, R12, R15, R18 ;  /* 0x0000000f0c0f7223 */ /* 0x000fc80000000012 */
[----:B------:R-:W-:-:S04]  /*0390*/  FADD R17, R14, R15 ;  /* 0x0000000f0e117221 */ /* 0x000fc80000000000 */
[----:B------:R-:W-:Y:S01]  /*03a0*/  FMUL R13, R6, R17 ;  /* 0x00000011060d7220 */ /* 0x000fe20000400000 */
[----:B------:R-:W-:-:S03]  /*03b0*/  FADD R14, -R14, R17 ;  /* 0x000000110e0e7221 */ /* 0x000fc60000000100 */
[----:B------:R-:W0:Y:S01]  /*03c0*/  FRND R18, R13 ;  /* 0x0000000d00127307 */ /* 0x000e220000201000 */
[----:B------:R-:W-:Y:S01]  /*03d0*/  FADD R15, R15, -R14 ;  /* 0x8000000e0f0f7221 */ /* 0x000fe20000000000 */
[C---:B------:R-:W-:Y:S01]  /*03e0*/  FFMA R12, R6.reuse, R17, -R13 ;  /* 0x00000011060c7223 */ /* 0x040fe2000000080d */
[----:B------:R-:W-:Y:S02]  /*03f0*/  MOV R17, 0x391fcb8e ;  /* 0x391fcb8e00117802 */ /* 0x000fe40000000f00 */
[C---:B------:R-:W-:Y:S01]  /*0400*/  FSETP.GT.AND P2, PT, |R13|.reuse, 152, PT ;  /* 0x431800000d00780b */ /* 0x040fe20003f44200 */
[----:B------:R-:W-:Y:S01]  /*0410*/  FFMA R12, R6, R15, R12 ;  /* 0x0000000f060c7223 */ /* 0x000fe2000000000c */
[C---:B------:R-:W-:Y:S01]  /*0420*/  FSETP.GEU.AND P3, PT, R13.reuse, RZ, PT ;  /* 0x000000ff0d00720b */ /* 0x040fe20003f6e000 */
[----:B------:R-:W1:Y:S01]  /*0430*/  F2I.NTZ R14, R13 ;  /* 0x0000000d000e7305 */ /* 0x000e620000203100 */
[----:B0-----:R-:W-:Y:S01]  /*0440*/  FADD R15, R13, -R18 ;  /* 0x800000120d0f7221 */ /* 0x001fe20000000000 */
[----:B------:R-:W-:-:S03]  /*0450*/  FSETP.GT.AND P0, PT, R18, RZ, PT ;  /* 0x000000ff1200720b */ /* 0x000fc60003f04000 */
[----:B------:R-:W-:-:S04]  /*0460*/  FADD R12, R12, R15 ;  /* 0x0000000f0c0c7221 */ /* 0x000fc80000000000 */
[----:B------:R-:W-:Y:S01]  /*0470*/  FFMA R15, R12, R17, 0.0013391353422775864601 ;  /* 0x3aaf85ed0c0f7423 */ /* 0x000fe20000000011 */
[----:B------:R-:W-:Y:S02]  /*0480*/  SEL R17, RZ, 0x83000000, P0 ;  /* 0x83000000ff117807 */ /* 0x000fe40000000000 */
[----:B------:R-:W-:Y:S01]  /*0490*/  ISETP.NE.AND P0, PT, R16, RZ, PT ;  /* 0x000000ff1000720c */ /* 0x000fe20003f05270 */
[----:B------:R-:W-:Y:S01]  /*04a0*/  FFMA R15, R12, R15, 0.0096188392490148544312 ;  /* 0x3c1d98560c0f7423 */ /* 0x000fe2000000000f */
[----:B------:R-:W-:Y:S02]  /*04b0*/  IADD3 R18, PT, PT, R17, 0x7f000000, RZ ;  /* 0x7f00000011127810 */ /* 0x000fe40007ffe0ff */
[----:B------:R-:W-:Y:S01]  /*04c0*/  ISETP.EQ.OR P0, PT, R10, 0x1, !P0 ;  /* 0x000000010a00780c */ /* 0x000fe20004702670 */
[----:B------:R-:W-:Y:S01]  /*04d0*/  FFMA R15, R12, R15, 0.055503588169813156128 ;  /* 0x3d6357bb0c0f7423 */ /* 0x000fe2000000000f */
[----:B-1----:R-:W-:-:S03]  /*04e0*/  LEA R14, R14, -R17, 0x17 ;  /* 0x800000110e0e7211 */ /* 0x002fc600078eb8ff */
[----:B------:R-:W-:-:S04]  /*04f0*/  FFMA R15, R12, R15, 0.24022644758224487305 ;  /* 0x3e75fdec0c0f7423 */ /* 0x000fc8000000000f */
[----:B------:R-:W-:-:S04]  /*0500*/  FFMA R15, R12, R15, 0.69314718246459960938 ;  /* 0x3f3172180c0f7423 */ /* 0x000fc8000000000f */
[----:B------:R-:W-:Y:S01]  /*0510*/  FFMA R15, R12, R15, 1 ;  /* 0x3f8000000c0f7423 */ /* 0x000fe2000000000f */
[----:B------:R-:W-:-:S03]  /*0520*/  HFMA2 R12, -RZ, RZ, 1.875, 0 ;  /* 0x3f800000ff0c7431 */ /* 0x000fc600000001ff */
[----:B------:R-:W-:-:S04]  /*0530*/  FMUL R15, R15, R18 ;  /* 0x000000120f0f7220 */ /* 0x000fc80000400000 */
[----:B------:R-:W-:Y:S01]  /*0540*/  FMUL R14, R15, R14 ;  /* 0x0000000e0f0e7220 */ /* 0x000fe20000400000 */
[----:B------:R-:W-:Y:S01]  /*0550*/  @P2 FSEL R14, RZ, +INF , !P3 ;  /* 0x7f800000ff0e2808 */ /* 0x000fe20005800000 */
[----:B------:R-:W-:Y:S06]  /*0560*/  @P0 BRA `(.L_x_1) ;  /* 0x0000000000500947 */ /* 0x000fec0003800000 */
[----:B------:R-:W-:-:S04]  /*0570*/  FSETP.NAN.AND P0, PT, |R6|, |R6|, PT ;  /* 0x400000060600720b */ /* 0x000fc80003f08200 */
[----:B------:R-:W-:-:S13]  /*0580*/  FSETP.NUM.AND P0, PT, |R11|, |R11|, !P0 ;  /* 0x4000000b0b00720b */ /* 0x000fda0004707200 */
[----:B------:R-:W-:Y:S01]  /*0590*/  @!P0 FADD R12, R6, R11 ;  /* 0x0000000b060c8221 */ /* 0x000fe20000000000 */
[----:B------:R-:W-:Y:S06]  /*05a0*/  @!P0 BRA `(.L_x_1) ;  /* 0x0000000000408947 */ /* 0x000fec0003800000 */
[----:B------:R-:W-:-:S04]  /*05b0*/  FSETP.NEU.AND P0, PT, |R11|, +INF , PT ;  /* 0x7f8000000b00780b */ /* 0x000fc80003f0d200 */
[----:B------:R-:W-:-:S04]  /*05c0*/  ISETP.NE.AND P0, PT, R10, RZ, P0 ;  /* 0x000000ff0a00720c */ /* 0x000fc80000705270 */
[----:B------:R-:W-:Y:S02]  /*05d0*/  ISETP.GE.OR P2, PT, R0, -0x1, P0 ;  /* 0xffffffff0000780c */ /* 0x000fe40000746670 */
[----:B------:R-:W-:-:S07]  /*05e0*/  FSETP.NEU.AND P3, PT, |R9|, 1, !P0 ;  /* 0x3f8000000900780b */ /* 0x000fce000476d200 */
[----:B------:R-:W-:-:S05]  /*05f0*/  @!P0 FADD R11, R11, R11 ;  /* 0x0000000b0b0b8221 */ /* 0x000fca0000000000 */
[----:B------:R-:W-:-:S04]  /*0600*/  @!P2 LOP3.LUT R11, R11, 0x7f800000, RZ, 0x3c, !PT ;  /* 0x7f8000000b0ba812 */ /* 0x000fc800078e3cff */
[----:B------:R-:W-:-:S04]  /*0610*/  @P3 LOP3.LUT R11, R11, 0x7fffffff, RZ, 0xc0, !PT ;  /* 0x7fffffff0b0b3812 */ /* 0x000fc800078ec0ff */
[----:B------:R-:W-:Y:S01]  /*0620*/  @!P0 MOV R12, R11 ;  /* 0x0000000b000c8202 */ /* 0x000fe20000000f00 */
[----:B------:R-:W-:Y:S06]  /*0630*/  @!P0 BRA `(.L_x_1) ;  /* 0x00000000001c8947 */ /* 0x000fec0003800000 */
[----:B------:R-:W-:Y:S02]  /*0640*/  FSETP.NEU.AND P0, PT, |R6|, +INF , PT ;  /* 0x7f8000000600780b */ /* 0x000fe40003f0d200 */
[----:B------:R-:W-:-:S13]  /*0650*/  ISETP.EQ.AND P2, PT, R10, -0x1, PT ;  /* 0xffffffff0a00780c */ /* 0x000fda0003f42270 */
[----:B------:R-:W-:Y:S05]  /*0660*/  @!P0 BRA P2, `(.L_x_1) ;  /* 0x0000000000108947 */ /* 0x000fea0001000000 */
[----:B------:R-:W-:Y:S02]  /*0670*/  ISETP.GT.AND P0, PT, R10, -0x1, PT ;  /* 0xffffffff0a00780c */ /* 0x000fe40003f04270 */
[----:B------:R-:W-:-:S11]  /*0680*/  MOV R12, R14 ;  /* 0x0000000e000c7202 */ /* 0x000fd60000000f00 */
[----:B------:R-:W-:-:S04]  /*0690*/  @!P0 FSETP.NEU.AND P2, PT, |R9|, 1, PT ;  /* 0x3f8000000900880b */ /* 0x000fc80003f4d200 */
[----:B------:R-:W-:-:S09]  /*06a0*/  @!P0 FSEL R12, R14, -R14, P2 ;  /* 0x8000000e0e0c8208 */ /* 0x000fd20001000000 */
.L_x_1:
[----:B------:R-:W-:Y:S05]  /*06b0*/  BSYNC.RECONVERGENT B0 ;  /* 0x0000000000007941 */ /* 0x000fea0003800200 */
.L_x_0:
[----:B------:R-:W0:Y:S01]  /*06c0*/  F2I.TRUNC.NTZ R13, R12 ;  /* 0x0000000c000d7305 */ /* 0x000e22000020f100 */
[C---:B--2---:R-:W-:Y:S01]  /*06d0*/  IMAD.WIDE R10, R7.reuse, 0x4, R4 ;  /* 0x00000004070a7825 */ /* 0x044fe200078e0204 */
[----:B------:R-:W-:-:S04]  /*06e0*/  IADD3 R7, PT, PT, R7, 0x1, RZ ;  /* 0x0000000107077810 */ /* 0x000fc80007ffe0ff */
[----:B0-----:R1:W-:Y:S01]  /*06f0*/  STG.E desc[UR4][R10.64], R13 ;  /* 0x0000000d0a007986 */ /* 0x0013e2000c101904 */
[----:B------:R-:W-:Y:S05]  /*0700*/  @P1 BRA `(.L_x_2) ;  /* 0xfffffff800881947 */ /* 0x000fea000383ffff */
[----:B------:R-:W-:Y:S05]  /*0710*/  EXIT ;  /* 0x000000000000794d */ /* 0x000fea0003800000 */
.L_x_3:
[----:B------:R-:W-:-:S00]  /*0720*/  BRA `(.L_x_3) ;  /* 0xfffffffc00fc7947 */ /* 0x000fc0000383ffff */
[----:B------:R-:W-:-:S00]  /*0730*/  NOP ;  /* 0x0000000000007918 */ /* 0x000fc00000000000 */
        /* <DEDUP_REMOVED lines=12> */
.L_x_4:


//--------------------- .nv.shared.reserved.0     --------------------------
	.section	.nv.shared.reserved.0,"aw",@nobits
	.weak		__nv_reservedSMEM_offset_0_alias
	.size		__nv_reservedSMEM_offset_0_alias, 0, 64
	.other		__nv_reservedSMEM_offset_0_alias,@"STO_CUDA_RESERVED_SHARED STV_DEFAULT"
__nv_reservedSMEM_offset_0_alias:
	.zero		0
	.zero		64


//--------------------- .nv.constant0._Z3addPiS_i --------------------------
	.section	.nv.constant0._Z3addPiS_i,"a",@progbits
	.sectionflags	@""
	.align	4
.nv.constant0._Z3addPiS_i:
	.zero		916


//--------------------- SYMBOLS --------------------------

	.type		.nv.reservedSmem.offset0,@object
	.size		.nv.reservedSmem.offset0,0x4
